	.headerflags	@"EF_CUDA_TEXMODE_UNIFIED EF_CUDA_64BIT_ADDRESS EF_CUDA_ACCELERATORS EF_CUDA_SM90 EF_CUDA_VIRTUAL_SM(EF_CUDA_SM90)"
	.elftype	@"ET_EXEC"


//--------------------- .nv.info                  --------------------------
	.section	.nv.info,"",@"SHT_CUDA_INFO"
	.align	4


	//----- nvinfo : EIATTR_REGCOUNT
	.align		4
        /*0000*/ 	.byte	0x04, 0x2f
        /*0002*/ 	.short	(.L_1 - .L_0)
	.align		4
.L_0:
        /*0004*/ 	.word	index@(triton_poi_fused_cat_74)
        /*0008*/ 	.word	0x0000001e


	//----- nvinfo : EIATTR_MIN_STACK_SIZE
	.align		4
.L_1:
        /*000c*/ 	.byte	0x04, 0x12
        /*000e*/ 	.short	(.L_3 - .L_2)
	.align		4
.L_2:
        /*0010*/ 	.word	index@(triton_poi_fused_cat_74)
        /*0014*/ 	.word	0x00000000


	//----- nvinfo : EIATTR_FRAME_SIZE
	.align		4
.L_3:
        /*0018*/ 	.byte	0x04, 0x11
        /*001a*/ 	.short	(.L_5 - .L_4)
	.align		4
.L_4:
        /*001c*/ 	.word	index@(triton_poi_fused_cat_74)
        /*0020*/ 	.word	0x00000000


	//----- nvinfo : EIATTR_MIN_STACK_SIZE
	.align		4
.L_5:
        /*0024*/ 	.byte	0x04, 0x12
        /*0026*/ 	.short	(.L_7 - .L_6)
	.align		4
.L_6:
        /*0028*/ 	.word	index@(triton_poi_fused_cat_74)
        /*002c*/ 	.word	0x00000000
.L_7:


//--------------------- .nv.info.triton_poi_fused_cat_74 --------------------------
	.section	.nv.info.triton_poi_fused_cat_74,"",@"SHT_CUDA_INFO"
	.sectionflags	@""
	.align	4


	//----- nvinfo : EIATTR_CUDA_API_VERSION
	.align		4
        /*0000*/ 	.byte	0x04, 0x37
        /*0002*/ 	.short	(.L_9 - .L_8)
.L_8:
        /*0004*/ 	.word	0x0000007c


	//----- nvinfo : EIATTR_KPARAM_INFO
	.align		4
.L_9:
        /*0008*/ 	.byte	0x04, 0x17
        /*000a*/ 	.short	(.L_11 - .L_10)
.L_10:
        /*000c*/ 	.word	0x00000000
        /*0010*/ 	.short	0x0009
        /*0012*/ 	.short	0x0048
        /*0014*/ 	.byte	0x00, 0xf0, 0x11, 0x00


	//----- nvinfo : EIATTR_KPARAM_INFO
	.align		4
.L_11:
        /*0018*/ 	.byte	0x04, 0x17
        /*001a*/ 	.short	(.L_13 - .L_12)
.L_12:
        /*001c*/ 	.word	0x00000000
        /*0020*/ 	.short	0x0008
        /*0022*/ 	.short	0x0040
        /*0024*/ 	.byte	0x00, 0xf4, 0x21, 0x00


	//----- nvinfo : EIATTR_KPARAM_INFO
	.align		4
.L_13:
        /*0028*/ 	.byte	0x04, 0x17
        /*002a*/ 	.short	(.L_15 - .L_14)
.L_14:
        /*002c*/ 	.word	0x00000000
        /*0030*/ 	.short	0x0007
        /*0032*/ 	.short	0x0038
        /*0034*/ 	.byte	0x00, 0xf4, 0x21, 0x00


	//----- nvinfo : EIATTR_KPARAM_INFO
	.align		4
.L_15:
        /*0038*/ 	.byte	0x04, 0x17
        /*003a*/ 	.short	(.L_17 - .L_16)
.L_16:
        /*003c*/ 	.word	0x00000000
        /*0040*/ 	.short	0x0006
        /*0042*/ 	.short	0x0030
        /*0044*/ 	.byte	0x00, 0xf4, 0x21, 0x00


	//----- nvinfo : EIATTR_KPARAM_INFO
	.align		4
.L_17:
        /*0048*/ 	.byte	0x04, 0x17
        /*004a*/ 	.short	(.L_19 - .L_18)
.L_18:
        /*004c*/ 	.word	0x00000000
        /*0050*/ 	.short	0x0005
        /*0052*/ 	.short	0x0028
        /*0054*/ 	.byte	0x00, 0xf4, 0x21, 0x00


	//----- nvinfo : EIATTR_KPARAM_INFO
	.align		4
.L_19:
        /*0058*/ 	.byte	0x04, 0x17
        /*005a*/ 	.short	(.L_21 - .L_20)
.L_20:
        /*005c*/ 	.word	0x00000000
        /*0060*/ 	.short	0x0004
        /*0062*/ 	.short	0x0020
        /*0064*/ 	.byte	0x00, 0xf4, 0x21, 0x00


	//----- nvinfo : EIATTR_KPARAM_INFO
	.align		4
.L_21:
        /*0068*/ 	.byte	0x04, 0x17
        /*006a*/ 	.short	(.L_23 - .L_22)
.L_22:
        /*006c*/ 	.word	0x00000000
        /*0070*/ 	.short	0x0003
        /*0072*/ 	.short	0x0018
        /*0074*/ 	.byte	0x00, 0xf4, 0x21, 0x00


	//----- nvinfo : EIATTR_KPARAM_INFO
	.align		4
.L_23:
        /*0078*/ 	.byte	0x04, 0x17
        /*007a*/ 	.short	(.L_25 - .L_24)
.L_24:
        /*007c*/ 	.word	0x00000000
        /*0080*/ 	.short	0x0002
        /*0082*/ 	.short	0x0010
        /*0084*/ 	.byte	0x00, 0xf4, 0x21, 0x00


	//----- nvinfo : EIATTR_KPARAM_INFO
	.align		4
.L_25:
        /*0088*/ 	.byte	0x04, 0x17
        /*008a*/ 	.short	(.L_27 - .L_26)
.L_26:
        /*008c*/ 	.word	0x00000000
        /*0090*/ 	.short	0x0001
        /*0092*/ 	.short	0x0008
        /*0094*/ 	.byte	0x00, 0xf4, 0x21, 0x00


	//----- nvinfo : EIATTR_KPARAM_INFO
	.align		4
.L_27:
        /*0098*/ 	.byte	0x04, 0x17
        /*009a*/ 	.short	(.L_29 - .L_28)
.L_28:
        /*009c*/ 	.word	0x00000000
        /*00a0*/ 	.short	0x0000
        /*00a2*/ 	.short	0x0000
        /*00a4*/ 	.byte	0x00, 0xf4, 0x21, 0x00


	//----- nvinfo : EIATTR_SPARSE_MMA_MASK
	.align		4
.L_29:
        /*00a8*/ 	.byte	0x03, 0x50
        /*00aa*/ 	.short	0x0000


	//----- nvinfo : EIATTR_MAXREG_COUNT
	.align		4
        /*00ac*/ 	.byte	0x03, 0x1b
        /*00ae*/ 	.short	0x00ff


	//----- nvinfo : EIATTR_EXIT_INSTR_OFFSETS
	.align		4
        /*00b0*/ 	.byte	0x04, 0x1c
        /*00b2*/ 	.short	(.L_31 - .L_30)


	//   ....[0]....
.L_30:
        /*00b4*/ 	.word	0x00000960


	//----- nvinfo : EIATTR_REQNTID
	.align		4
.L_31:
        /*00b8*/ 	.byte	0x04, 0x10
        /*00ba*/ 	.short	(.L_33 - .L_32)
.L_32:
        /*00bc*/ 	.word	0x00000080
        /*00c0*/ 	.word	0x00000001
        /*00c4*/ 	.word	0x00000001


	//----- nvinfo : EIATTR_CBANK_PARAM_SIZE
	.align		4
.L_33:
        /*00c8*/ 	.byte	0x03, 0x19
        /*00ca*/ 	.short	0x004c


	//----- nvinfo : EIATTR_PARAM_CBANK
	.align		4
        /*00cc*/ 	.byte	0x04, 0x0a
        /*00ce*/ 	.short	(.L_35 - .L_34)
	.align		4
.L_34:
        /*00d0*/ 	.word	index@(.nv.constant0.triton_poi_fused_cat_74)
        /*00d4*/ 	.short	0x0210
        /*00d6*/ 	.short	0x004c


	//----- nvinfo : EIATTR_SW_WAR
	.align		4
.L_35:
        /*00d8*/ 	.byte	0x04, 0x36
        /*00da*/ 	.short	(.L_37 - .L_36)
.L_36:
        /*00dc*/ 	.word	0x00000008
.L_37:


//--------------------- .nv.callgraph             --------------------------
	.section	.nv.callgraph,"",@"SHT_CUDA_CALLGRAPH"
	.align	4
	.sectionentsize	8
	.align		4
        /*0000*/ 	.word	0x00000000
	.align		4
        /*0004*/ 	.word	0xffffffff
	.align		4
        /*0008*/ 	.word	0x00000000
	.align		4
        /*000c*/ 	.word	0xfffffffe
	.align		4
        /*0010*/ 	.word	0x00000000
	.align		4
        /*0014*/ 	.word	0xfffffffd
	.align		4
        /*0018*/ 	.word	0x00000000
	.align		4
        /*001c*/ 	.word	0xfffffffc


//--------------------- .text.triton_poi_fused_cat_74 --------------------------
	.section	.text.triton_poi_fused_cat_74,"ax",@progbits
	.align	128
        .global         triton_poi_fused_cat_74
        .type           triton_poi_fused_cat_74,@function
        .size           triton_poi_fused_cat_74,(.L_x_1 - triton_poi_fused_cat_74)
        .other          triton_poi_fused_cat_74,@"STO_CUDA_ENTRY STV_DEFAULT"
triton_poi_fused_cat_74:
.text.triton_poi_fused_cat_74:
[----:B------:R-:W-:Y:S01]  /*0000*/  LDC R1, c[0x0][0x28] ;  /* 0x00000a00ff017b82 */ /* 0x000fe20000000800 */
[----:B------:R-:W1:Y:S07]  /*0010*/  S2R R0, SR_TID.X ;  /* 0x0000000000007919 */ /* 0x000e6e0000002100 */
[----:B------:R-:W2:Y:S01]  /*0020*/  LDC.64 R4, c[0x0][0x218] ;  /* 0x00008600ff047b82 */ /* 0x000ea20000000a00 */
[----:B------:R-:W-:Y:S01]  /*0030*/  CS2R R14, SRZ ;  /* 0x00000000000e7805 */ /* 0x000fe2000001ff00 */
[----:B------:R-:W-:Y:S01]  /*0040*/  ULDC.64 UR4, c[0x0][0x208] ;  /* 0x0000820000047ab9 */ /* 0x000fe20000000a00 */
[----:B------:R-:W3:Y:S05]  /*0050*/  S2R R3, SR_CTAID.X ;  /* 0x0000000000037919 */ /* 0x000eea0000002500 */
[----:B------:R-:W4:Y:S08]  /*0060*/  LDC.64 R8, c[0x0][0x220] ;  /* 0x00008800ff087b82 */ /* 0x000f300000000a00 */
[----:B------:R-:W5:Y:S01]  /*0070*/  LDC.64 R16, c[0x0][0x230] ;  /* 0x00008c00ff107b82 */ /* 0x000f620000000a00 */
[----:B------:R-:W-:Y:S01]  /*0080*/  CS2R R10, SRZ ;  /* 0x00000000000a7805 */ /* 0x000fe2000001ff00 */
[----:B------:R-:W-:Y:S01]  /*0090*/  ULDC.64 UR6, c[0x0][0x228] ;  /* 0x00008a0000067ab9 */ /* 0x000fe20000000a00 */
[----:B-1----:R-:W-:-:S05]  /*00a0*/  IMAD.SHL.U32 R0, R0, 0x2, RZ ;  /* 0x0000000200007824 */ /* 0x002fca00078e00ff */
[----:B------:R-:W-:-:S05]  /*00b0*/  LOP3.LUT R0, R0, 0xfe, RZ, 0xc0, !PT ;  /* 0x000000fe00007812 */ /* 0x000fca00078ec0ff */
[----:B---3--:R-:W-:-:S05]  /*00c0*/  IMAD R2, R3, 0x100, R0 ;  /* 0x0000010003027824 */ /* 0x008fca00078e0200 */
[----:B------:R-:W-:-:S04]  /*00d0*/  SHF.R.S32.HI R19, RZ, 0x1f, R2 ;  /* 0x0000001fff137819 */ /* 0x000fc80000011402 */
[CC--:B------:R-:W-:Y:S02]  /*00e0*/  LEA.HI R0, R19.reuse, R2.reuse, RZ, 0x4 ;  /* 0x0000000213007211 */ /* 0x0c0fe400078f20ff */
[----:B------:R-:W-:Y:S02]  /*00f0*/  LEA.HI R3, R19, R2, RZ, 0x2 ;  /* 0x0000000213037211 */ /* 0x000fe400078f10ff */
[--C-:B------:R-:W-:Y:S02]  /*0100*/  SHF.R.S32.HI R13, RZ, 0x4, R0.reuse ;  /* 0x00000004ff0d7819 */ /* 0x100fe40000011400 */
[----:B------:R-:W-:Y:S02]  /*0110*/  SHF.R.S32.HI R6, RZ, 0x1f, R0 ;  /* 0x0000001fff067819 */ /* 0x000fe40000011400 */
[----:B------:R-:W-:Y:S02]  /*0120*/  SHF.R.S32.HI R12, RZ, 0x2, R3 ;  /* 0x00000002ff0c7819 */ /* 0x000fe40000011403 */
[----:B------:R-:W-:-:S02]  /*0130*/  LEA.HI R6, R6, R13, RZ, 0x8 ;  /* 0x0000000d06067211 */ /* 0x000fc400078f40ff */
[----:B------:R-:W-:Y:S02]  /*0140*/  LEA.HI R7, R12, R12, RZ, 0x2 ;  /* 0x0000000c0c077211 */ /* 0x000fe400078f10ff */
[----:B------:R-:W-:Y:S02]  /*0150*/  LOP3.LUT R6, R6, 0xffffff00, RZ, 0xc0, !PT ;  /* 0xffffff0006067812 */ /* 0x000fe400078ec0ff */
[----:B------:R-:W-:Y:S02]  /*0160*/  LOP3.LUT R7, R7, 0xfffffffc, RZ, 0xc0, !PT ;  /* 0xfffffffc07077812 */ /* 0x000fe400078ec0ff */
[----:B------:R-:W-:Y:S01]  /*0170*/  LOP3.LUT R3, R3, 0xfffffffc, RZ, 0xc0, !PT ;  /* 0xfffffffc03037812 */ /* 0x000fe200078ec0ff */
[----:B------:R-:W-:Y:S02]  /*0180*/  IMAD.IADD R13, R13, 0x1, -R6 ;  /* 0x000000010d0d7824 */ /* 0x000fe400078e0a06 */
[----:B------:R-:W-:-:S03]  /*0190*/  IMAD.IADD R12, R12, 0x1, -R7 ;  /* 0x000000010c0c7824 */ /* 0x000fc600078e0a07 */
[----:B------:R-:W-:Y:S01]  /*01a0*/  ISETP.GE.AND P0, PT, R13, 0x80, PT ;  /* 0x000000800d00780c */ /* 0x000fe20003f06270 */
[----:B--2---:R-:W-:Y:S01]  /*01b0*/  IMAD.WIDE R20, R12, 0x8, R4 ;  /* 0x000000080c147825 */ /* 0x004fe200078e0204 */
[----:B------:R-:W-:-:S03]  /*01c0*/  CS2R R4, SRZ ;  /* 0x0000000000047805 */ /* 0x000fc6000001ff00 */
[----:B------:R-:W-:Y:S01]  /*01d0*/  IMAD.IADD R3, R2, 0x1, -R3 ;  /* 0x0000000102037824 */ /* 0x000fe200078e0a03 */
[----:B------:R-:W-:-:S07]  /*01e0*/  CS2R R6, SRZ ;  /* 0x0000000000067805 */ /* 0x000fce000001ff00 */
[----:B------:R-:W2:Y:S01]  /*01f0*/  @!P0 LDG.E.EL.64 R14, desc[UR4][R20.64] ;  /* 0x00000004140e8981 */ /* 0x000ea2000c2e1b00 */
[----:B----4-:R-:W-:Y:S01]  /*0200*/  IMAD.WIDE R22, R3, 0x8, R8 ;  /* 0x0000000803167825 */ /* 0x010fe200078e0208 */
[----:B------:R-:W-:-:S04]  /*0210*/  CS2R R8, SRZ ;  /* 0x0000000000087805 */ /* 0x000fc8000001ff00 */
[----:B------:R-:W3:Y:S01]  /*0220*/  @!P0 LDG.E.EL.128 R4, desc[UR4][R22.64] ;  /* 0x0000000416048981 */ /* 0x000ee2000c2e1d00 */
[----:B-----5:R-:W-:-:S05]  /*0230*/  IMAD.WIDE R16, R3, 0x8, R16 ;  /* 0x0000000803107825 */ /* 0x020fca00078e0210 */
[----:B------:R1:W4:Y:S01]  /*0240*/  @!P0 LDG.E.EL.128 R8, desc[UR4][R16.64] ;  /* 0x0000000410088981 */ /* 0x000322000c2e1d00 */
[----:B------:R-:W-:-:S04]  /*0250*/  LEA.HI R19, R19, R2, RZ, 0xc ;  /* 0x0000000213137211 */ /* 0x000fc800078f60ff */
[----:B------:R-:W-:Y:S02]  /*0260*/  LOP3.LUT R26, R19, 0xfffff000, RZ, 0xc0, !PT ;  /* 0xfffff000131a7812 */ /* 0x000fe400078ec0ff */
[----:B--2---:R-:W-:Y:S02]  /*0270*/  SEL R20, R15, RZ, !P0 ;  /* 0x000000ff0f147207 */ /* 0x004fe40004000000 */
[----:B------:R-:W-:Y:S02]  /*0280*/  SEL R18, R14, RZ, !P0 ;  /* 0x000000ff0e127207 */ /* 0x000fe40004000000 */
[----:B------:R-:W-:Y:S02]  /*0290*/  SHF.R.U32.HI R15, RZ, 0x1e, R20 ;  /* 0x0000001eff0f7819 */ /* 0x000fe40000011614 */
[----:B---3--:R-:W-:Y:S02]  /*02a0*/  SEL R23, R5, RZ, !P0 ;  /* 0x000000ff05177207 */ /* 0x008fe40004000000 */
[----:B------:R-:W-:-:S02]  /*02b0*/  LOP3.LUT R15, R15, 0x2, RZ, 0xc0, !PT ;  /* 0x000000020f0f7812 */ /* 0x000fc400078ec0ff */
[----:B------:R-:W-:Y:S02]  /*02c0*/  SEL R5, R6, RZ, !P0 ;  /* 0x000000ff06057207 */ /* 0x000fe40004000000 */
[----:B------:R-:W-:Y:S02]  /*02d0*/  IADD3 R24, P1, R15, R18, RZ ;  /* 0x000000120f187210 */ /* 0x000fe40007f3e0ff */
[----:B------:R-:W-:Y:S02]  /*02e0*/  SEL R18, R7, RZ, !P0 ;  /* 0x000000ff07127207 */ /* 0x000fe40004000000 */
[----:B------:R-:W-:Y:S01]  /*02f0*/  SEL R14, R4, RZ, !P0 ;  /* 0x000000ff040e7207 */ /* 0x000fe20004000000 */
[----:B------:R-:W-:Y:S01]  /*0300*/  IMAD.X R7, RZ, RZ, R20, P1 ;  /* 0x000000ffff077224 */ /* 0x000fe200008e0614 */
[----:B------:R-:W-:Y:S01]  /*0310*/  SHF.R.U32.HI R21, RZ, 0x1c, R23 ;  /* 0x0000001cff157819 */ /* 0x000fe20000011617 */
[----:B------:R-:W-:Y:S01]  /*0320*/  IMAD.SHL.U32 R6, R24, 0x8, RZ ;  /* 0x0000000818067824 */ /* 0x000fe200078e00ff */
[----:B-1----:R-:W-:-:S02]  /*0330*/  LEA R17, P1, R5, UR6, 0x2 ;  /* 0x0000000605117c11 */ /* 0x002fc4000f8210ff */
[----:B------:R-:W-:Y:S02]  /*0340*/  LEA R16, P2, R14, UR6, 0x2 ;  /* 0x000000060e107c11 */ /* 0x000fe4000f8410ff */
[----:B------:R-:W-:Y:S02]  /*0350*/  LOP3.LUT R21, R21, 0x8, RZ, 0xc0, !PT ;  /* 0x0000000815157812 */ /* 0x000fe400078ec0ff */
[--C-:B------:R-:W-:Y:S02]  /*0360*/  SHF.R.U32.HI R15, RZ, 0x1c, R18.reuse ;  /* 0x0000001cff0f7819 */ /* 0x100fe40000011612 */
[----:B------:R-:W-:Y:S02]  /*0370*/  LEA.HI.X R5, R5, UR7, R18, 0x2, P1 ;  /* 0x0000000705057c11 */ /* 0x000fe400088f1412 */
[----:B----4-:R-:W-:Y:S02]  /*0380*/  SEL R20, R9, RZ, !P0 ;  /* 0x000000ff09147207 */ /* 0x010fe40004000000 */
[----:B------:R-:W-:-:S02]  /*0390*/  SEL R18, R11, RZ, !P0 ;  /* 0x000000ff0b127207 */ /* 0x000fc40004000000 */
[----:B------:R-:W-:Y:S02]  /*03a0*/  SHF.L.U64.HI R4, R24, 0x3, R7 ;  /* 0x0000000318047819 */ /* 0x000fe40000010207 */
[----:B------:R-:W-:Y:S02]  /*03b0*/  LEA.HI.X R7, R14, UR7, R23, 0x2, P2 ;  /* 0x000000070e077c11 */ /* 0x000fe400090f1417 */
[----:B------:R-:W-:Y:S02]  /*03c0*/  IADD3 R16, P4, P3, R6, R16, R21 ;  /* 0x0000001006107210 */ /* 0x000fe40007b9e015 */
[----:B------:R-:W-:Y:S02]  /*03d0*/  SEL R23, R8, RZ, !P0 ;  /* 0x000000ff08177207 */ /* 0x000fe40004000000 */
[----:B------:R-:W-:Y:S02]  /*03e0*/  SEL R21, R10, RZ, !P0 ;  /* 0x000000ff0a157207 */ /* 0x000fe40004000000 */
[----:B------:R-:W-:-:S02]  /*03f0*/  SHF.R.U32.HI R11, RZ, 0x1c, R20 ;  /* 0x0000001cff0b7819 */ /* 0x000fc40000011614 */
[----:B------:R-:W-:Y:S02]  /*0400*/  SHF.R.U32.HI R9, RZ, 0x1c, R18 ;  /* 0x0000001cff097819 */ /* 0x000fe40000011612 */
[----:B------:R-:W-:Y:S02]  /*0410*/  LOP3.LUT R15, R15, 0x8, RZ, 0xc0, !PT ;  /* 0x000000080f0f7812 */ /* 0x000fe400078ec0ff */
[----:B------:R-:W-:Y:S02]  /*0420*/  LEA R10, P5, R23, UR6, 0x2 ;  /* 0x00000006170a7c11 */ /* 0x000fe4000f8a10ff */
[----:B------:R-:W-:Y:S02]  /*0430*/  LEA R8, P6, R21, UR6, 0x2 ;  /* 0x0000000615087c11 */ /* 0x000fe4000f8c10ff */
[----:B------:R-:W-:Y:S02]  /*0440*/  LOP3.LUT R11, R11, 0x8, RZ, 0xc0, !PT ;  /* 0x000000080b0b7812 */ /* 0x000fe400078ec0ff */
[----:B------:R-:W-:-:S02]  /*0450*/  LOP3.LUT R9, R9, 0x8, RZ, 0xc0, !PT ;  /* 0x0000000809097812 */ /* 0x000fc400078ec0ff */
[----:B------:R-:W-:Y:S02]  /*0460*/  IADD3 R14, P2, P1, R6, R17, R15 ;  /* 0x00000011060e7210 */ /* 0x000fe4000795e00f */
[----:B------:R-:W-:Y:S02]  /*0470*/  LEA.HI.X R23, R23, UR7, R20, 0x2, P5 ;  /* 0x0000000717177c11 */ /* 0x000fe4000a8f1414 */
[----:B------:R-:W-:Y:S01]  /*0480*/  LEA.HI.X R21, R21, UR7, R18, 0x2, P6 ;  /* 0x0000000715157c11 */ /* 0x000fe2000b0f1412 */
[----:B------:R-:W-:Y:S01]  /*0490*/  IMAD.MOV.U32 R18, RZ, RZ, RZ ;  /* 0x000000ffff127224 */ /* 0x000fe200078e00ff */
[----:B------:R-:W-:Y:S02]  /*04a0*/  IADD3.X R17, R4, R7, RZ, P4, P3 ;  /* 0x0000000704117210 */ /* 0x000fe400027e64ff */
[----:B------:R-:W-:Y:S02]  /*04b0*/  CS2R R24, SRZ ;  /* 0x0000000000187805 */ /* 0x000fe4000001ff00 */
[C---:B------:R-:W-:Y:S01]  /*04c0*/  IADD3 R10, P5, P6, R6.reuse, R10, R11 ;  /* 0x0000000a060a7210 */ /* 0x040fe20007ebe00b */
[----:B------:R-:W-:Y:S01]  /*04d0*/  ULDC.64 UR6, c[0x0][0x248] ;  /* 0x0000920000067ab9 */ /* 0x000fe20000000a00 */
[----:B------:R-:W-:-:S02]  /*04e0*/  IADD3 R8, P3, P4, R6, R8, R9 ;  /* 0x0000000806087210 */ /* 0x000fc40007c7e009 */
[C---:B------:R-:W-:Y:S01]  /*04f0*/  IADD3.X R15, R4.reuse, R5, RZ, P2, P1 ;  /* 0x00000005040f7210 */ /* 0x040fe200017e24ff */
[----:B------:R-:W1:Y:S01]  /*0500*/  LDC.64 R6, c[0x0][0x210] ;  /* 0x00008400ff067b82 */ /* 0x000e620000000a00 */
[C---:B------:R-:W-:Y:S02]  /*0510*/  IADD3.X R11, R4.reuse, R23, RZ, P5, P6 ;  /* 0x00000017040b7210 */ /* 0x040fe40002fec4ff */
[----:B------:R-:W-:Y:S01]  /*0520*/  IADD3.X R9, R4, R21, RZ, P3, P4 ;  /* 0x0000001504097210 */ /* 0x000fe20001fe84ff */
[----:B------:R-:W-:Y:S01]  /*0530*/  IMAD.SHL.U32 R21, R13, 0x4, RZ ;  /* 0x000000040d157824 */ /* 0x000fe200078e00ff */
[----:B------:R-:W-:-:S03]  /*0540*/  SHF.R.S32.HI R20, RZ, 0xc, R19 ;  /* 0x0000000cff147819 */ /* 0x000fc60000011413 */
[----:B------:R-:W2:Y:S01]  /*0550*/  LDC.64 R4, c[0x0][0x238] ;  /* 0x00008e00ff047b82 */ /* 0x000ea20000000a00 */
[----:B------:R-:W-:-:S04]  /*0560*/  IMAD.WIDE R16, R21, 0x4, R16 ;  /* 0x0000000415107825 */ /* 0x000fc800078e0210 */
[----:B------:R-:W-:-:S04]  /*0570*/  IMAD.WIDE R14, R21, 0x4, R14 ;  /* 0x00000004150e7825 */ /* 0x000fc800078e020e */
[----:B------:R-:W-:-:S04]  /*0580*/  IMAD.WIDE R10, R21, 0x4, R10 ;  /* 0x00000004150a7825 */ /* 0x000fc800078e020a */
[----:B------:R-:W-:-:S04]  /*0590*/  IMAD.WIDE R8, R21, 0x4, R8 ;  /* 0x0000000415087825 */ /* 0x000fc800078e0208 */
[----:B------:R-:W-:-:S04]  /*05a0*/  IMAD.SHL.U32 R23, R20, 0x200, RZ ;  /* 0x0000020014177824 */ /* 0x000fc800078e00ff */
[----:B------:R-:W-:-:S04]  /*05b0*/  IMAD.WIDE R16, R23, 0x4, R16 ;  /* 0x0000000417107825 */ /* 0x000fc800078e0210 */
[C---:B------:R-:W-:Y:S01]  /*05c0*/  IMAD.WIDE R14, R23.reuse, 0x4, R14 ;  /* 0x00000004170e7825 */ /* 0x040fe200078e020e */
[----:B------:R3:W4:Y:S03]  /*05d0*/  @!P0 LDG.E.EL R18, desc[UR4][R16.64] ;  /* 0x0000000410128981 */ /* 0x000726000c2e1900 */
[----:B------:R-:W-:Y:S01]  /*05e0*/  IMAD.WIDE R10, R23, 0x4, R10 ;  /* 0x00000004170a7825 */ /* 0x000fe200078e020a */
[----:B------:R-:W-:Y:S01]  /*05f0*/  ISETP.GT.AND P1, PT, R13, 0x7f, PT ;  /* 0x0000007f0d00780c */ /* 0x000fe20003f24270 */
[----:B------:R-:W5:Y:S02]  /*0600*/  @!P0 LDG.E.EL R24, desc[UR4][R14.64] ;  /* 0x000000040e188981 */ /* 0x000f64000c2e1900 */
[----:B------:R-:W-:Y:S02]  /*0610*/  IMAD.WIDE R22, R23, 0x4, R8 ;  /* 0x0000000417167825 */ /* 0x000fe400078e0208 */
[----:B------:R-:W1:Y:S01]  /*0620*/  LDC.64 R8, c[0x0][0x240] ;  /* 0x00009000ff087b82 */ /* 0x000e620000000a00 */
[----:B------:R2:W5:Y:S01]  /*0630*/  @!P0 LDG.E.EL R25, desc[UR4][R10.64] ;  /* 0x000000040a198981 */ /* 0x000562000c2e1900 */
[----:B------:R-:W-:-:S02]  /*0640*/  IMAD.SHL.U32 R19, R20, 0x800, RZ ;  /* 0x0000080014137824 */ /* 0x000fc400078e00ff */
[----:B------:R-:W-:-:S03]  /*0650*/  IMAD.MOV.U32 R21, RZ, RZ, RZ ;  /* 0x000000ffff157224 */ /* 0x000fc600078e00ff */
[----:B---3--:R-:W-:Y:S01]  /*0660*/  IADD3 R17, R19, R2, -R26 ;  /* 0x0000000213117210 */ /* 0x008fe20007ffe81a */
[----:B--2---:R-:W-:Y:S01]  /*0670*/  IMAD.WIDE R26, R3, 0x4, R4 ;  /* 0x00000004031a7825 */ /* 0x004fe200078e0204 */
[----:B------:R-:W-:Y:S02]  /*0680*/  LOP3.LUT R3, R0, 0xfffffff0, RZ, 0xc0, !PT ;  /* 0xfffffff000037812 */ /* 0x000fe400078ec0ff */
[----:B------:R-:W-:Y:S01]  /*0690*/  CS2R R4, SRZ ;  /* 0x0000000000047805 */ /* 0x000fe2000001ff00 */
[----:B------:R-:W2:Y:S01]  /*06a0*/  @!P0 LDG.E.EL R21, desc[UR4][R22.64] ;  /* 0x0000000416158981 */ /* 0x000ea2000c2e1900 */
[----:B------:R-:W-:Y:S02]  /*06b0*/  IMAD.SHL.U32 R13, R13, 0x10, RZ ;  /* 0x000000100d0d7824 */ /* 0x000fe400078e00ff */
[----:B------:R-:W-:Y:S01]  /*06c0*/  IMAD.IADD R0, R2, 0x1, -R3 ;  /* 0x0000000102007824 */ /* 0x000fe200078e0a03 */
[----:B------:R-:W-:Y:S01]  /*06d0*/  SHF.R.S32.HI R10, RZ, 0x1f, R19 ;  /* 0x0000001fff0a7819 */ /* 0x000fe20000011413 */
[----:B-1----:R-:W-:Y:S01]  /*06e0*/  IMAD.WIDE R16, R17, 0x4, R6 ;  /* 0x0000000411107825 */ /* 0x002fe200078e0206 */
[----:B------:R-:W-:-:S02]  /*06f0*/  CS2R R6, SRZ ;  /* 0x0000000000067805 */ /* 0x000fc4000001ff00 */
[----:B------:R-:W-:Y:S01]  /*0700*/  SHF.R.S32.HI R3, RZ, 0x1f, R13 ;  /* 0x0000001fff037819 */ /* 0x000fe2000001140d */
[----:B------:R-:W3:Y:S01]  /*0710*/  @!P0 LDG.E.EL.64 R4, desc[UR4][R26.64] ;  /* 0x000000041a048981 */ /* 0x000ee2000c2e1b00 */
[----:B------:R-:W-:Y:S02]  /*0720*/  IADD3 R19, P2, P3, R13, R0, R19 ;  /* 0x000000000d137210 */ /* 0x000fe40007b5e013 */
[----:B------:R-:W-:Y:S01]  /*0730*/  SHF.R.S32.HI R11, RZ, 0x1f, R0 ;  /* 0x0000001fff0b7819 */ /* 0x000fe20000011400 */
[----:B------:R-:W-:Y:S01]  /*0740*/  IMAD.MOV.U32 R0, RZ, RZ, RZ ;  /* 0x000000ffff007224 */ /* 0x000fe200078e00ff */
[----:B------:R1:W3:Y:S02]  /*0750*/  @!P0 LDG.E.64 R6, desc[UR4][R16.64] ;  /* 0x0000000410068981 */ /* 0x0002e4000c1e1b00 */
[----:B------:R-:W-:Y:S01]  /*0760*/  IADD3.X R10, R3, R11, R10, P2, P3 ;  /* 0x0000000b030a7210 */ /* 0x000fe200017e640a */
[----:B------:R-:W-:Y:S02]  /*0770*/  IMAD.MOV.U32 R3, RZ, RZ, RZ ;  /* 0x000000ffff037224 */ /* 0x000fe400078e00ff */
[----:B0-----:R-:W-:Y:S01]  /*0780*/  IMAD.WIDE R12, R12, 0x4, R8 ;  /* 0x000000040c0c7825 */ /* 0x001fe200078e0208 */
[----:B------:R-:W-:-:S02]  /*0790*/  LEA R14, P2, R19, UR6, 0x2 ;  /* 0x00000006130e7c11 */ /* 0x000fc4000f8410ff */
[----:B------:R-:W-:Y:S02]  /*07a0*/  CS2R R8, SRZ ;  /* 0x0000000000087805 */ /* 0x000fe4000001ff00 */
[----:B------:R-:W3:Y:S01]  /*07b0*/  @!P0 LDG.E.EL R0, desc[UR4][R12.64] ;  /* 0x000000040c008981 */ /* 0x000ee2000c2e1900 */
[----:B------:R-:W-:Y:S02]  /*07c0*/  LEA.HI.X R15, R19, UR7, R10, 0x2, P2 ;  /* 0x00000007130f7c11 */ /* 0x000fe400090f140a */
[----:B------:R-:W0:Y:S01]  /*07d0*/  LDC.64 R10, c[0x0][0x250] ;  /* 0x00009400ff0a7b82 */ /* 0x000e220000000a00 */
[----:B------:R0:W3:Y:S04]  /*07e0*/  @!P0 LDG.E.EL R3, desc[UR4][R12.64] ;  /* 0x000000040c038981 */ /* 0x0000e8000c2e1900 */
[----:B------:R-:W3:Y:S01]  /*07f0*/  @P1 LDG.E.64 R8, desc[UR4][R14.64+-0x2000] ;  /* 0xffe000040e081981 */ /* 0x000ee2000c1e1b00 */
[----:B0-----:R-:W-:Y:S01]  /*0800*/  IMAD.WIDE R10, R2, 0x4, R10 ;  /* 0x00000004020a7825 */ /* 0x001fe200078e020a */
[----:B----4-:R-:W-:-:S02]  /*0810*/  SEL R19, R18, RZ, !P0 ;  /* 0x000000ff12137207 */ /* 0x010fc40004000000 */
[----:B-----5:R-:W-:Y:S02]  /*0820*/  SEL R24, R24, RZ, !P0 ;  /* 0x000000ff18187207 */ /* 0x020fe40004000000 */
[----:B-1----:R-:W-:-:S05]  /*0830*/  SEL R16, R25, RZ, !P0 ;  /* 0x000000ff19107207 */ /* 0x002fca0004000000 */
[----:B------:R-:W-:Y:S01]  /*0840*/  FADD R16, -R19, R16 ;  /* 0x0000001013107221 */ /* 0x000fe20000000100 */
[----:B--2---:R-:W-:-:S05]  /*0850*/  SEL R21, R21, RZ, !P0 ;  /* 0x000000ff15157207 */ /* 0x004fca0004000000 */
[----:B------:R-:W-:Y:S01]  /*0860*/  FADD R21, -R24, R21 ;  /* 0x0000001518157221 */ /* 0x000fe20000000100 */
[----:B---3--:R-:W-:Y:S02]  /*0870*/  SEL R4, R4, RZ, !P0 ;  /* 0x000000ff04047207 */ /* 0x008fe40004000000 */
[----:B------:R-:W-:Y:S02]  /*0880*/  SEL R5, R5, RZ, !P0 ;  /* 0x000000ff05057207 */ /* 0x000fe40004000000 */
[----:B------:R-:W-:Y:S01]  /*0890*/  SEL R13, R6, RZ, !P0 ;  /* 0x000000ff060d7207 */ /* 0x000fe20004000000 */
[----:B------:R-:W-:Y:S01]  /*08a0*/  FFMA R4, R16, R4, R19 ;  /* 0x0000000410047223 */ /* 0x000fe20000000013 */
[----:B------:R-:W-:Y:S01]  /*08b0*/  SEL R6, R7, RZ, !P0 ;  /* 0x000000ff07067207 */ /* 0x000fe20004000000 */
[----:B------:R-:W-:Y:S02]  /*08c0*/  FFMA R5, R21, R5, R24 ;  /* 0x0000000515057223 */ /* 0x000fe40000000018 */
[----:B------:R-:W-:-:S02]  /*08d0*/  FADD R4, -R13, R4 ;  /* 0x000000040d047221 */ /* 0x000fc40000000100 */
[----:B------:R-:W-:Y:S01]  /*08e0*/  FADD R5, -R6, R5 ;  /* 0x0000000506057221 */ /* 0x000fe20000000100 */
[----:B------:R-:W-:Y:S02]  /*08f0*/  SEL R0, R0, RZ, !P0 ;  /* 0x000000ff00007207 */ /* 0x000fe40004000000 */
[----:B------:R-:W-:-:S03]  /*0900*/  SEL R3, R3, RZ, !P0 ;  /* 0x000000ff03037207 */ /* 0x000fc60004000000 */
[----:B------:R-:W-:Y:S01]  /*0910*/  FFMA R4, R4, R0, R13 ;  /* 0x0000000004047223 */ /* 0x000fe2000000000d */
[----:B------:R-:W-:Y:S01]  /*0920*/  @P0 SEL R4, R8, RZ, P1 ;  /* 0x000000ff08040207 */ /* 0x000fe20000800000 */
[----:B------:R-:W-:Y:S01]  /*0930*/  FFMA R5, R5, R3, R6 ;  /* 0x0000000305057223 */ /* 0x000fe20000000006 */
[----:B------:R-:W-:-:S05]  /*0940*/  @P0 SEL R5, R9, RZ, P1 ;  /* 0x000000ff09050207 */ /* 0x000fca0000800000 */
[----:B------:R-:W-:Y:S01]  /*0950*/  STG.E.64 desc[UR4][R10.64], R4 ;  /* 0x000000040a007986 */ /* 0x000fe2000c101b04 */
[----:B------:R-:W-:Y:S05]  /*0960*/  EXIT ;  /* 0x000000000000794d */ /* 0x000fea0003800000 */
.L_x_0:
[----:B------:R-:W-:-:S00]  /*0970*/  BRA `(.L_x_0) ;  /* 0xfffffffc00fc7947 */ /* 0x000fc0000383ffff */
[----:B------:R-:W-:-:S00]  /*0980*/  NOP ;  /* 0x0000000000007918 */ /* 0x000fc00000000000 */
[----:B------:R-:W-:-:S00]  /*0990*/  NOP ;  /* 0x0000000000007918 */ /* 0x000fc00000000000 */
[----:B------:R-:W-:-:S00]  /*09a0*/  NOP ;  /* 0x0000000000007918 */ /* 0x000fc00000000000 */
[----:B------:R-:W-:-:S00]  /*09b0*/  NOP ;  /* 0x0000000000007918 */ /* 0x000fc00000000000 */
[----:B------:R-:W-:-:S00]  /*09c0*/  NOP ;  /* 0x0000000000007918 */ /* 0x000fc00000000000 */
[----:B------:R-:W-:-:S00]  /*09d0*/  NOP ;  /* 0x0000000000007918 */ /* 0x000fc00000000000 */
[----:B------:R-:W-:-:S00]  /*09e0*/  NOP ;  /* 0x0000000000007918 */ /* 0x000fc00000000000 */
[----:B------:R-:W-:-:S00]  /*09f0*/  NOP ;  /* 0x0000000000007918 */ /* 0x000fc00000000000 */
.L_x_1:


//--------------------- .nv.constant0.triton_poi_fused_cat_74 --------------------------
	.section	.nv.constant0.triton_poi_fused_cat_74,"a",@progbits
	.sectionflags	@""
	.align	4
.nv.constant0.triton_poi_fused_cat_74:
	.zero		604
